	.headerflags	@"EF_CUDA_TEXMODE_UNIFIED EF_CUDA_64BIT_ADDRESS EF_CUDA_ACCELERATORS EF_CUDA_SM90 EF_CUDA_VIRTUAL_SM(EF_CUDA_SM90)"
	.elftype	@"ET_EXEC"


//--------------------- .nv.info                  --------------------------
	.section	.nv.info,"",@"SHT_CUDA_INFO"
	.align	4


	//----- nvinfo : EIATTR_REGCOUNT
	.align		4
        /*0000*/ 	.byte	0x04, 0x2f
        /*0002*/ 	.short	(.L_2 - .L_1)
	.align		4
.L_1:
        /*0004*/ 	.word	index@(triton_poi_fused_add_leaky_relu_mean_mul_rsqrt_2)
        /*0008*/ 	.word	0x00000018


	//----- nvinfo : EIATTR_MIN_STACK_SIZE
	.align		4
.L_2:
        /*000c*/ 	.byte	0x04, 0x12
        /*000e*/ 	.short	(.L_4 - .L_3)
	.align		4
.L_3:
        /*0010*/ 	.word	index@(triton_poi_fused_add_leaky_relu_mean_mul_rsqrt_2)
        /*0014*/ 	.word	0x00000000


	//----- nvinfo : EIATTR_FRAME_SIZE
	.align		4
.L_4:
        /*0018*/ 	.byte	0x04, 0x11
        /*001a*/ 	.short	(.L_6 - .L_5)
	.align		4
.L_5:
        /*001c*/ 	.word	index@(triton_poi_fused_add_leaky_relu_mean_mul_rsqrt_2)
        /*0020*/ 	.word	0x00000000


	//----- nvinfo : EIATTR_MIN_STACK_SIZE
	.align		4
.L_6:
        /*0024*/ 	.byte	0x04, 0x12
        /*0026*/ 	.short	(.L_8 - .L_7)
	.align		4
.L_7:
        /*0028*/ 	.word	index@(triton_poi_fused_add_leaky_relu_mean_mul_rsqrt_2)
        /*002c*/ 	.word	0x00000000
.L_8:


//--------------------- .nv.info.triton_poi_fused_add_leaky_relu_mean_mul_rsqrt_2 --------------------------
	.section	.nv.info.triton_poi_fused_add_leaky_relu_mean_mul_rsqrt_2,"",@"SHT_CUDA_INFO"
	.sectionflags	@""
	.align	4


	//----- nvinfo : EIATTR_CUDA_API_VERSION
	.align		4
        /*0000*/ 	.byte	0x04, 0x37
        /*0002*/ 	.short	(.L_10 - .L_9)
.L_9:
        /*0004*/ 	.word	0x0000007c


	//----- nvinfo : EIATTR_KPARAM_INFO
	.align		4
.L_10:
        /*0008*/ 	.byte	0x04, 0x17
        /*000a*/ 	.short	(.L_12 - .L_11)
.L_11:
        /*000c*/ 	.word	0x00000000
        /*0010*/ 	.short	0x0003
        /*0012*/ 	.short	0x0014
        /*0014*/ 	.byte	0x00, 0xf0, 0x11, 0x00


	//----- nvinfo : EIATTR_KPARAM_INFO
	.align		4
.L_12:
        /*0018*/ 	.byte	0x04, 0x17
        /*001a*/ 	.short	(.L_14 - .L_13)
.L_13:
        /*001c*/ 	.word	0x00000000
        /*0020*/ 	.short	0x0002
        /*0022*/ 	.short	0x0010
        /*0024*/ 	.byte	0x00, 0xf0, 0x11, 0x00


	//----- nvinfo : EIATTR_KPARAM_INFO
	.align		4
.L_14:
        /*0028*/ 	.byte	0x04, 0x17
        /*002a*/ 	.short	(.L_16 - .L_15)
.L_15:
        /*002c*/ 	.word	0x00000000
        /*0030*/ 	.short	0x0001
        /*0032*/ 	.short	0x0008
        /*0034*/ 	.byte	0x00, 0xf4, 0x21, 0x00


	//----- nvinfo : EIATTR_KPARAM_INFO
	.align		4
.L_16:
        /*0038*/ 	.byte	0x04, 0x17
        /*003a*/ 	.short	(.L_18 - .L_17)
.L_17:
        /*003c*/ 	.word	0x00000000
        /*0040*/ 	.short	0x0000
        /*0042*/ 	.short	0x0000
        /*0044*/ 	.byte	0x00, 0xf4, 0x21, 0x00


	//----- nvinfo : EIATTR_SPARSE_MMA_MASK
	.align		4
.L_18:
        /*0048*/ 	.byte	0x03, 0x50
        /*004a*/ 	.short	0x0000


	//----- nvinfo : EIATTR_MAXREG_COUNT
	.align		4
        /*004c*/ 	.byte	0x03, 0x1b
        /*004e*/ 	.short	0x00ff


	//----- nvinfo : EIATTR_EXIT_INSTR_OFFSETS
	.align		4
        /*0050*/ 	.byte	0x04, 0x1c
        /*0052*/ 	.short	(.L_20 - .L_19)


	//   ....[0]....
.L_19:
        /*0054*/ 	.word	0x000004a0


	//   ....[1]....
        /*0058*/ 	.word	0x000004c0


	//----- nvinfo : EIATTR_REQNTID
	.align		4
.L_20:
        /*005c*/ 	.byte	0x04, 0x10
        /*005e*/ 	.short	(.L_22 - .L_21)
.L_21:
        /*0060*/ 	.word	0x00000080
        /*0064*/ 	.word	0x00000001
        /*0068*/ 	.word	0x00000001


	//----- nvinfo : EIATTR_CBANK_PARAM_SIZE
	.align		4
.L_22:
        /*006c*/ 	.byte	0x03, 0x19
        /*006e*/ 	.short	0x0018


	//----- nvinfo : EIATTR_PARAM_CBANK
	.align		4
        /*0070*/ 	.byte	0x04, 0x0a
        /*0072*/ 	.short	(.L_24 - .L_23)
	.align		4
.L_23:
        /*0074*/ 	.word	index@(.nv.constant0.triton_poi_fused_add_leaky_relu_mean_mul_rsqrt_2)
        /*0078*/ 	.short	0x0210
        /*007a*/ 	.short	0x0018


	//----- nvinfo : EIATTR_SW_WAR
	.align		4
.L_24:
        /*007c*/ 	.byte	0x04, 0x36
        /*007e*/ 	.short	(.L_26 - .L_25)
.L_25:
        /*0080*/ 	.word	0x00000008
.L_26:


//--------------------- .nv.callgraph             --------------------------
	.section	.nv.callgraph,"",@"SHT_CUDA_CALLGRAPH"
	.align	4
	.sectionentsize	8
	.align		4
        /*0000*/ 	.word	0x00000000
	.align		4
        /*0004*/ 	.word	0xffffffff
	.align		4
        /*0008*/ 	.word	0x00000000
	.align		4
        /*000c*/ 	.word	0xfffffffe
	.align		4
        /*0010*/ 	.word	0x00000000
	.align		4
        /*0014*/ 	.word	0xfffffffd
	.align		4
        /*0018*/ 	.word	0x00000000
	.align		4
        /*001c*/ 	.word	0xfffffffc


//--------------------- .nv.constant4             --------------------------
	.section	.nv.constant4,"a",@progbits
	.align	8
	.align		8
.nv.constant4:
        /*0000*/ 	.dword	_$_str


//--------------------- .text.triton_poi_fused_add_leaky_relu_mean_mul_rsqrt_2 --------------------------
	.section	.text.triton_poi_fused_add_leaky_relu_mean_mul_rsqrt_2,"ax",@progbits
	.align	128
        .global         triton_poi_fused_add_leaky_relu_mean_mul_rsqrt_2
        .type           triton_poi_fused_add_leaky_relu_mean_mul_rsqrt_2,@function
        .size           triton_poi_fused_add_leaky_relu_mean_mul_rsqrt_2,(.L_x_1 - triton_poi_fused_add_leaky_relu_mean_mul_rsqrt_2)
        .other          triton_poi_fused_add_leaky_relu_mean_mul_rsqrt_2,@"STO_CUDA_ENTRY STV_DEFAULT"
triton_poi_fused_add_leaky_relu_mean_mul_rsqrt_2:
.text.triton_poi_fused_add_leaky_relu_mean_mul_rsqrt_2:
[----:B------:R-:W0:Y:S02]  /*0000*/  LDC R1, c[0x0][0x28] ;  /* 0x00000a00ff017b82 */ /* 0x000e240000000800 */
[----:B------:R-:W1:Y:S01]  /*0010*/  S2R R0, SR_TID.X ;  /* 0x0000000000007919 */ /* 0x000e620000002100 */
[----:B------:R-:W2:Y:S01]  /*0020*/  LDC.64 R2, c[0x0][0x218] ;  /* 0x00008600ff027b82 */ /* 0x000ea20000000a00 */
[----:B------:R-:W-:Y:S02]  /*0030*/  CS2R R6, SRZ ;  /* 0x0000000000067805 */ /* 0x000fe4000001ff00 */
[----:B------:R-:W-:Y:S01]  /*0040*/  CS2R R8, SRZ ;  /* 0x0000000000087805 */ /* 0x000fe2000001ff00 */
[----:B------:R-:W3:Y:S01]  /*0050*/  S2R R5, SR_CTAID.X ;  /* 0x0000000000057919 */ /* 0x000ee20000002500 */
[----:B------:R-:W-:Y:S01]  /*0060*/  ULDC.64 UR4, c[0x0][0x208] ;  /* 0x0000820000047ab9 */ /* 0x000fe20000000a00 */
[----:B------:R-:W-:Y:S01]  /*0070*/  CS2R R10, SRZ ;  /* 0x00000000000a7805 */ /* 0x000fe2000001ff00 */
[----:B------:R-:W-:Y:S01]  /*0080*/  ULDC UR6, c[0x0][0x220] ;  /* 0x0000880000067ab9 */ /* 0x000fe20000000800 */
[----:B-1----:R-:W-:Y:S02]  /*0090*/  SHF.L.U32 R0, R0, 0x1, RZ ;  /* 0x0000000100007819 */ /* 0x002fe400000006ff */
[----:B---3--:R-:W-:-:S02]  /*00a0*/  SHF.R.S32.HI R4, RZ, 0x17, R5 ;  /* 0x00000017ff047819 */ /* 0x008fc40000011405 */
[----:B------:R-:W-:Y:S02]  /*00b0*/  LOP3.LUT R0, R0, 0xfe, RZ, 0xc0, !PT ;  /* 0x000000fe00007812 */ /* 0x000fe400078ec0ff */
[----:B------:R-:W-:Y:S02]  /*00c0*/  SGXT R4, R4, 0x1 ;  /* 0x000000010404781a */ /* 0x000fe40000000200 */
[----:B------:R-:W-:-:S04]  /*00d0*/  LEA R5, R5, R0, 0x8 ;  /* 0x0000000005057211 */ /* 0x000fc800078e40ff */
[CC--:B------:R-:W-:Y:S02]  /*00e0*/  LEA.HI R0, R4.reuse, R5.reuse, RZ, 0x4 ;  /* 0x0000000504007211 */ /* 0x0c0fe400078f20ff */
[-C--:B------:R-:W-:Y:S02]  /*00f0*/  LEA.HI R4, R4, R5.reuse, RZ, 0x6 ;  /* 0x0000000504047211 */ /* 0x080fe400078f30ff */
[----:B------:R-:W-:Y:S02]  /*0100*/  LOP3.LUT R0, R0, 0xfffffff0, RZ, 0xc0, !PT ;  /* 0xfffffff000007812 */ /* 0x000fe400078ec0ff */
[----:B------:R-:W-:Y:S02]  /*0110*/  LOP3.LUT R4, R4, 0xffffffc0, RZ, 0xc0, !PT ;  /* 0xffffffc004047812 */ /* 0x000fe400078ec0ff */
[----:B------:R-:W-:Y:S02]  /*0120*/  ISETP.GE.AND P0, PT, R5, 0x100, PT ;  /* 0x000001000500780c */ /* 0x000fe40003f06270 */
[----:B------:R-:W-:-:S04]  /*0130*/  IADD3 R13, R4, R5, -R0 ;  /* 0x00000005040d7210 */ /* 0x000fc80007ffe800 */
[----:B------:R-:W-:Y:S01]  /*0140*/  IADD3 R15, R13, 0x10, RZ ;  /* 0x000000100d0f7810 */ /* 0x000fe20007ffe0ff */
[----:B--2---:R-:W-:-:S04]  /*0150*/  IMAD.WIDE R16, R13, 0x4, R2 ;  /* 0x000000040d107825 */ /* 0x004fc800078e0202 */
[----:B------:R-:W-:Y:S02]  /*0160*/  IMAD.WIDE R14, R15, 0x4, R2 ;  /* 0x000000040f0e7825 */ /* 0x000fe400078e0202 */
[----:B------:R-:W2:Y:S01]  /*0170*/  @!P0 LDG.E.EL.64 R6, desc[UR4][R16.64] ;  /* 0x0000000410068981 */ /* 0x000ea2000c2e1b00 */
[----:B------:R-:W-:-:S03]  /*0180*/  IADD3 R19, R13, 0x20, RZ ;  /* 0x000000200d137810 */ /* 0x000fc60007ffe0ff */
[----:B------:R1:W3:Y:S01]  /*0190*/  @!P0 LDG.E.EL.64 R8, desc[UR4][R14.64] ;  /* 0x000000040e088981 */ /* 0x0002e2000c2e1b00 */
[----:B------:R-:W-:Y:S01]  /*01a0*/  IADD3 R21, R13, 0x30, RZ ;  /* 0x000000300d157810 */ /* 0x000fe20007ffe0ff */
[----:B------:R-:W-:Y:S01]  /*01b0*/  IMAD.WIDE R18, R19, 0x4, R2 ;  /* 0x0000000413127825 */ /* 0x000fe200078e0202 */
[----:B------:R-:W-:-:S03]  /*01c0*/  CS2R R12, SRZ ;  /* 0x00000000000c7805 */ /* 0x000fc6000001ff00 */
[--C-:B------:R-:W-:Y:S01]  /*01d0*/  IMAD.WIDE R20, R21, 0x4, R2.reuse ;  /* 0x0000000415147825 */ /* 0x100fe200078e0202 */
[----:B------:R-:W4:Y:S04]  /*01e0*/  @!P0 LDG.E.EL.64 R10, desc[UR4][R18.64] ;  /* 0x00000004120a8981 */ /* 0x000f28000c2e1b00 */
[----:B------:R-:W5:Y:S01]  /*01f0*/  @!P0 LDG.E.EL.64 R12, desc[UR4][R20.64] ;  /* 0x00000004140c8981 */ /* 0x000f62000c2e1b00 */
[----:B-1----:R-:W-:Y:S01]  /*0200*/  CS2R R14, SRZ ;  /* 0x00000000000e7805 */ /* 0x002fe2000001ff00 */
[----:B------:R-:W-:-:S05]  /*0210*/  IMAD.WIDE R2, R5, 0x4, R2 ;  /* 0x0000000405027825 */ /* 0x000fca00078e0202 */
[----:B------:R1:W5:Y:S01]  /*0220*/  @!P0 LDG.E.64 R14, desc[UR4][R2.64] ;  /* 0x00000004020e8981 */ /* 0x000362000c1e1b00 */
[----:B------:R-:W-:Y:S01]  /*0230*/  HFMA2.MMA R4, -RZ, RZ, 1.625, 0 ;  /* 0x3e800000ff047435 */ /* 0x000fe200000001ff */
[----:B-1----:R-:W1:Y:S02]  /*0240*/  LDC.64 R2, c[0x0][0x210] ;  /* 0x00008400ff027b82 */ /* 0x002e640000000a00 */
[----:B-1----:R-:W-:Y:S01]  /*0250*/  IMAD.WIDE R2, R5, 0x4, R2 ;  /* 0x0000000405027825 */ /* 0x002fe200078e0202 */
[----:B--2---:R-:W-:Y:S02]  /*0260*/  FSETP.GT.AND P5, PT, R6, RZ, PT ;  /* 0x000000ff0600720b */ /* 0x004fe40003fa4000 */
[----:B---3--:R-:W-:Y:S02]  /*0270*/  FSETP.GT.AND P2, PT, R8, RZ, PT ;  /* 0x000000ff0800720b */ /* 0x008fe40003f44000 */
[----:B------:R-:W-:Y:S02]  /*0280*/  FSETP.GT.AND P4, PT, R9, RZ, PT ;  /* 0x000000ff0900720b */ /* 0x000fe40003f84000 */
[----:B------:R-:W-:-:S02]  /*0290*/  FSETP.GT.AND P3, PT, R7, RZ, PT ;  /* 0x000000ff0700720b */ /* 0x000fc40003f64000 */
[----:B----4-:R-:W-:-:S05]  /*02a0*/  FSETP.GT.AND P1, PT, R10, RZ, PT ;  /* 0x000000ff0a00720b */ /* 0x010fca0003f24000 */
[----:B------:R-:W-:Y:S01]  /*02b0*/  @!P5 FMUL R6, R6, 0.20000000298023223877 ;  /* 0x3e4ccccd0606d820 */ /* 0x000fe20000400000 */
[----:B------:R-:W-:Y:S01]  /*02c0*/  FSETP.GT.AND P5, PT, R11, RZ, PT ;  /* 0x000000ff0b00720b */ /* 0x000fe20003fa4000 */
[----:B------:R-:W-:Y:S01]  /*02d0*/  @!P2 FMUL R8, R8, 0.20000000298023223877 ;  /* 0x3e4ccccd0808a820 */ /* 0x000fe20000400000 */
[----:B-----5:R-:W-:Y:S01]  /*02e0*/  FSETP.GT.AND P2, PT, R12, RZ, PT ;  /* 0x000000ff0c00720b */ /* 0x020fe20003f44000 */
[----:B------:R-:W-:Y:S01]  /*02f0*/  @!P4 FMUL R9, R9, 0.20000000298023223877 ;  /* 0x3e4ccccd0909c820 */ /* 0x000fe20000400000 */
[----:B------:R-:W-:Y:S01]  /*0300*/  FSETP.GT.AND P4, PT, R13, RZ, PT ;  /* 0x000000ff0d00720b */ /* 0x000fe20003f84000 */
[----:B------:R-:W-:Y:S01]  /*0310*/  FMUL R17, R8, R8 ;  /* 0x0000000808117220 */ /* 0x000fe20000400000 */
[----:B------:R-:W-:Y:S01]  /*0320*/  @!P3 FMUL R7, R7, 0.20000000298023223877 ;  /* 0x3e4ccccd0707b820 */ /* 0x000fe20000400000 */
[----:B------:R-:W-:Y:S01]  /*0330*/  FMUL R0, R9, R9 ;  /* 0x0000000909007220 */ /* 0x000fe20000400000 */
[----:B------:R-:W-:Y:S01]  /*0340*/  @!P1 FMUL R10, R10, 0.20000000298023223877 ;  /* 0x3e4ccccd0a0a9820 */ /* 0x000fe20000400000 */
[----:B------:R-:W-:-:S02]  /*0350*/  FFMA R17, R6, R6, R17 ;  /* 0x0000000606117223 */ /* 0x000fc40000000011 */
[----:B------:R-:W-:Y:S02]  /*0360*/  FFMA R0, R7, R7, R0 ;  /* 0x0000000707007223 */ /* 0x000fe40000000000 */
[----:B------:R-:W-:Y:S01]  /*0370*/  @!P5 FMUL R11, R11, 0.20000000298023223877 ;  /* 0x3e4ccccd0b0bd820 */ /* 0x000fe20000400000 */
[----:B------:R-:W-:Y:S01]  /*0380*/  FFMA R17, R10, R10, R17 ;  /* 0x0000000a0a117223 */ /* 0x000fe20000000011 */
[----:B------:R-:W-:Y:S02]  /*0390*/  @!P2 FMUL R12, R12, 0.20000000298023223877 ;  /* 0x3e4ccccd0c0ca820 */ /* 0x000fe40000400000 */
[----:B------:R-:W-:Y:S01]  /*03a0*/  FFMA R0, R11, R11, R0 ;  /* 0x0000000b0b007223 */ /* 0x000fe20000000000 */
[----:B------:R-:W-:Y:S01]  /*03b0*/  @!P4 FMUL R13, R13, 0.20000000298023223877 ;  /* 0x3e4ccccd0d0dc820 */ /* 0x000fe20000400000 */
[----:B------:R-:W-:-:S03]  /*03c0*/  FFMA R17, R12, R12, R17 ;  /* 0x0000000c0c117223 */ /* 0x000fc60000000011 */
[----:B------:R-:W-:Y:S01]  /*03d0*/  FFMA R0, R13, R13, R0 ;  /* 0x0000000d0d007223 */ /* 0x000fe20000000000 */
[----:B------:R-:W-:-:S03]  /*03e0*/  FFMA R17, R17, R4, 9.9999999392252902908e-09 ;  /* 0x322bcc7711117423 */ /* 0x000fc60000000004 */
[----:B------:R-:W-:Y:S01]  /*03f0*/  FFMA R0, R0, R4, 9.9999999392252902908e-09 ;  /* 0x322bcc7700007423 */ /* 0x000fe20000000004 */
[C---:B------:R-:W-:Y:S02]  /*0400*/  FSETP.GT.AND P2, PT, R14.reuse, RZ, PT ;  /* 0x000000ff0e00720b */ /* 0x040fe40003f44000 */
[----:B------:R-:W-:Y:S01]  /*0410*/  FSETP.GT.AND P1, PT, R15, RZ, PT ;  /* 0x000000ff0f00720b */ /* 0x000fe20003f24000 */
[----:B------:R-:W1:Y:S08]  /*0420*/  MUFU.RSQ R17, R17 ;  /* 0x0000001100117308 */ /* 0x000e700000001400 */
[----:B------:R-:W2:Y:S02]  /*0430*/  MUFU.RSQ R0, R0 ;  /* 0x0000000000007308 */ /* 0x000ea40000001400 */
[----:B------:R-:W-:-:S02]  /*0440*/  @!P2 FMUL R14, R14, 0.20000000298023223877 ;  /* 0x3e4ccccd0e0ea820 */ /* 0x000fc40000400000 */
[----:B------:R-:W-:Y:S02]  /*0450*/  @!P1 FMUL R15, R15, 0.20000000298023223877 ;  /* 0x3e4ccccd0f0f9820 */ /* 0x000fe40000400000 */
[----:B-1----:R-:W-:-:S04]  /*0460*/  FMUL R14, R17, R14 ;  /* 0x0000000e110e7220 */ /* 0x002fc80000400000 */
[----:B------:R-:W-:Y:S01]  /*0470*/  FMUL R14, R14, UR6 ;  /* 0x000000060e0e7c20 */ /* 0x000fe20008400000 */
[----:B--2---:R-:W-:-:S04]  /*0480*/  FMUL R15, R0, R15 ;  /* 0x0000000f000f7220 */ /* 0x004fc80000400000 */
[----:B------:R-:W-:Y:S01]  /*0490*/  FMUL R15, R15, UR6 ;  /* 0x000000060f0f7c20 */ /* 0x000fe20008400000 */
[----:B------:R-:W-:Y:S06]  /*04a0*/  @P0 EXIT ;  /* 0x000000000000094d */ /* 0x000fec0003800000 */
[----:B------:R-:W-:Y:S01]  /*04b0*/  STG.E.64 desc[UR4][R2.64], R14 ;  /* 0x0000000e02007986 */ /* 0x000fe2000c101b04 */
[----:B------:R-:W-:Y:S05]  /*04c0*/  EXIT ;  /* 0x000000000000794d */ /* 0x000fea0003800000 */
.L_x_0:
[----:B------:R-:W-:-:S00]  /*04d0*/  BRA `(.L_x_0) ;  /* 0xfffffffc00fc7947 */ /* 0x000fc0000383ffff */
[----:B------:R-:W-:-:S00]  /*04e0*/  NOP ;  /* 0x0000000000007918 */ /* 0x000fc00000000000 */
        /* <DEDUP_REMOVED lines=9> */
.L_x_1:


//--------------------- .nv.global.init           --------------------------
	.section	.nv.global.init,"aw",@progbits
.nv.global.init:
	.type		_$_str,@object
	.size		_$_str,(.L_0 - _$_str)
_$_str:
        /*0000*/ 	.byte	0x5f, 0x5f, 0x43, 0x55, 0x44, 0x41, 0x5f, 0x46, 0x54, 0x5a, 0x00
.L_0:


//--------------------- .nv.constant0.triton_poi_fused_add_leaky_relu_mean_mul_rsqrt_2 --------------------------
	.section	.nv.constant0.triton_poi_fused_add_leaky_relu_mean_mul_rsqrt_2,"a",@progbits
	.sectionflags	@""
	.align	4
.nv.constant0.triton_poi_fused_add_leaky_relu_mean_mul_rsqrt_2:
	.zero		552
